	.headerflags	@"EF_CUDA_TEXMODE_UNIFIED EF_CUDA_64BIT_ADDRESS EF_CUDA_ACCELERATORS EF_CUDA_SM90 EF_CUDA_VIRTUAL_SM(EF_CUDA_SM90)"
	.elftype	@"ET_EXEC"


//--------------------- .nv.info                  --------------------------
	.section	.nv.info,"",@"SHT_CUDA_INFO"
	.align	4


	//----- nvinfo : EIATTR_REGCOUNT
	.align		4
        /*0000*/ 	.byte	0x04, 0x2f
        /*0002*/ 	.short	(.L_1 - .L_0)
	.align		4
.L_0:
        /*0004*/ 	.word	index@(triton_poi_fused_cat_constant_pad_nd_27)
        /*0008*/ 	.word	0x00000010


	//----- nvinfo : EIATTR_MIN_STACK_SIZE
	.align		4
.L_1:
        /*000c*/ 	.byte	0x04, 0x12
        /*000e*/ 	.short	(.L_3 - .L_2)
	.align		4
.L_2:
        /*0010*/ 	.word	index@(triton_poi_fused_cat_constant_pad_nd_27)
        /*0014*/ 	.word	0x00000000


	//----- nvinfo : EIATTR_FRAME_SIZE
	.align		4
.L_3:
        /*0018*/ 	.byte	0x04, 0x11
        /*001a*/ 	.short	(.L_5 - .L_4)
	.align		4
.L_4:
        /*001c*/ 	.word	index@(triton_poi_fused_cat_constant_pad_nd_27)
        /*0020*/ 	.word	0x00000000


	//----- nvinfo : EIATTR_MIN_STACK_SIZE
	.align		4
.L_5:
        /*0024*/ 	.byte	0x04, 0x12
        /*0026*/ 	.short	(.L_7 - .L_6)
	.align		4
.L_6:
        /*0028*/ 	.word	index@(triton_poi_fused_cat_constant_pad_nd_27)
        /*002c*/ 	.word	0x00000000
.L_7:


//--------------------- .nv.info.triton_poi_fused_cat_constant_pad_nd_27 --------------------------
	.section	.nv.info.triton_poi_fused_cat_constant_pad_nd_27,"",@"SHT_CUDA_INFO"
	.sectionflags	@""
	.align	4


	//----- nvinfo : EIATTR_CUDA_API_VERSION
	.align		4
        /*0000*/ 	.byte	0x04, 0x37
        /*0002*/ 	.short	(.L_9 - .L_8)
.L_8:
        /*0004*/ 	.word	0x0000007c


	//----- nvinfo : EIATTR_KPARAM_INFO
	.align		4
.L_9:
        /*0008*/ 	.byte	0x04, 0x17
        /*000a*/ 	.short	(.L_11 - .L_10)
.L_10:
        /*000c*/ 	.word	0x00000000
        /*0010*/ 	.short	0x0003
        /*0012*/ 	.short	0x0018
        /*0014*/ 	.byte	0x00, 0xf0, 0x11, 0x00


	//----- nvinfo : EIATTR_KPARAM_INFO
	.align		4
.L_11:
        /*0018*/ 	.byte	0x04, 0x17
        /*001a*/ 	.short	(.L_13 - .L_12)
.L_12:
        /*001c*/ 	.word	0x00000000
        /*0020*/ 	.short	0x0002
        /*0022*/ 	.short	0x0010
        /*0024*/ 	.byte	0x00, 0xf4, 0x21, 0x00


	//----- nvinfo : EIATTR_KPARAM_INFO
	.align		4
.L_13:
        /*0028*/ 	.byte	0x04, 0x17
        /*002a*/ 	.short	(.L_15 - .L_14)
.L_14:
        /*002c*/ 	.word	0x00000000
        /*0030*/ 	.short	0x0001
        /*0032*/ 	.short	0x0008
        /*0034*/ 	.byte	0x00, 0xf4, 0x21, 0x00


	//----- nvinfo : EIATTR_KPARAM_INFO
	.align		4
.L_15:
        /*0038*/ 	.byte	0x04, 0x17
        /*003a*/ 	.short	(.L_17 - .L_16)
.L_16:
        /*003c*/ 	.word	0x00000000
        /*0040*/ 	.short	0x0000
        /*0042*/ 	.short	0x0000
        /*0044*/ 	.byte	0x00, 0xf4, 0x21, 0x00


	//----- nvinfo : EIATTR_SPARSE_MMA_MASK
	.align		4
.L_17:
        /*0048*/ 	.byte	0x03, 0x50
        /*004a*/ 	.short	0x0000


	//----- nvinfo : EIATTR_MAXREG_COUNT
	.align		4
        /*004c*/ 	.byte	0x03, 0x1b
        /*004e*/ 	.short	0x00ff


	//----- nvinfo : EIATTR_EXIT_INSTR_OFFSETS
	.align		4
        /*0050*/ 	.byte	0x04, 0x1c
        /*0052*/ 	.short	(.L_19 - .L_18)


	//   ....[0]....
.L_18:
        /*0054*/ 	.word	0x000002e0


	//----- nvinfo : EIATTR_REQNTID
	.align		4
.L_19:
        /*0058*/ 	.byte	0x04, 0x10
        /*005a*/ 	.short	(.L_21 - .L_20)
.L_20:
        /*005c*/ 	.word	0x00000080
        /*0060*/ 	.word	0x00000001
        /*0064*/ 	.word	0x00000001


	//----- nvinfo : EIATTR_CBANK_PARAM_SIZE
	.align		4
.L_21:
        /*0068*/ 	.byte	0x03, 0x19
        /*006a*/ 	.short	0x001c


	//----- nvinfo : EIATTR_PARAM_CBANK
	.align		4
        /*006c*/ 	.byte	0x04, 0x0a
        /*006e*/ 	.short	(.L_23 - .L_22)
	.align		4
.L_22:
        /*0070*/ 	.word	index@(.nv.constant0.triton_poi_fused_cat_constant_pad_nd_27)
        /*0074*/ 	.short	0x0210
        /*0076*/ 	.short	0x001c


	//----- nvinfo : EIATTR_SW_WAR
	.align		4
.L_23:
        /*0078*/ 	.byte	0x04, 0x36
        /*007a*/ 	.short	(.L_25 - .L_24)
.L_24:
        /*007c*/ 	.word	0x00000008
.L_25:


//--------------------- .nv.callgraph             --------------------------
	.section	.nv.callgraph,"",@"SHT_CUDA_CALLGRAPH"
	.align	4
	.sectionentsize	8
	.align		4
        /*0000*/ 	.word	0x00000000
	.align		4
        /*0004*/ 	.word	0xffffffff
	.align		4
        /*0008*/ 	.word	0x00000000
	.align		4
        /*000c*/ 	.word	0xfffffffe
	.align		4
        /*0010*/ 	.word	0x00000000
	.align		4
        /*0014*/ 	.word	0xfffffffd
	.align		4
        /*0018*/ 	.word	0x00000000
	.align		4
        /*001c*/ 	.word	0xfffffffc


//--------------------- .text.triton_poi_fused_cat_constant_pad_nd_27 --------------------------
	.section	.text.triton_poi_fused_cat_constant_pad_nd_27,"ax",@progbits
	.align	128
        .global         triton_poi_fused_cat_constant_pad_nd_27
        .type           triton_poi_fused_cat_constant_pad_nd_27,@function
        .size           triton_poi_fused_cat_constant_pad_nd_27,(.L_x_1 - triton_poi_fused_cat_constant_pad_nd_27)
        .other          triton_poi_fused_cat_constant_pad_nd_27,@"STO_CUDA_ENTRY STV_DEFAULT"
triton_poi_fused_cat_constant_pad_nd_27:
.text.triton_poi_fused_cat_constant_pad_nd_27:
[----:B------:R-:W-:Y:S01]  /*0000*/  LDC R1, c[0x0][0x28] ;  /* 0x00000a00ff017b82 */ /* 0x000fe20000000800 */
[----:B------:R-:W1:Y:S01]  /*0010*/  S2R R0, SR_TID.X ;  /* 0x0000000000007919 */ /* 0x000e620000002100 */
[----:B------:R-:W-:Y:S01]  /*0020*/  CS2R R12, SRZ ;  /* 0x00000000000c7805 */ /* 0x000fe2000001ff00 */
[----:B------:R-:W-:Y:S01]  /*0030*/  ULDC.64 UR4, c[0x0][0x208] ;  /* 0x0000820000047ab9 */ /* 0x000fe20000000a00 */
[----:B------:R-:W2:Y:S01]  /*0040*/  S2R R3, SR_CTAID.X ;  /* 0x0000000000037919 */ /* 0x000ea20000002500 */
[----:B-1----:R-:W-:Y:S01]  /*0050*/  IMAD.SHL.U32 R0, R0, 0x2, RZ ;  /* 0x0000000200007824 */ /* 0x002fe200078e00ff */
[----:B--2---:R-:W-:-:S04]  /*0060*/  SHF.R.S32.HI R7, RZ, 0x17, R3 ;  /* 0x00000017ff077819 */ /* 0x004fc80000011403 */
[----:B------:R-:W-:Y:S02]  /*0070*/  LOP3.LUT R0, R0, 0xfe, RZ, 0xc0, !PT ;  /* 0x000000fe00007812 */ /* 0x000fe400078ec0ff */
[----:B------:R-:W-:-:S03]  /*0080*/  SGXT R7, R7, 0x1 ;  /* 0x000000010707781a */ /* 0x000fc60000000200 */
[----:B------:R-:W-:-:S05]  /*0090*/  IMAD R0, R3, 0x100, R0 ;  /* 0x0000010003007824 */ /* 0x000fca00078e0200 */
[CC--:B------:R-:W-:Y:S02]  /*00a0*/  LEA.HI R6, R7.reuse, R0.reuse, RZ, 0x9 ;  /* 0x0000000007067211 */ /* 0x0c0fe400078f48ff */
[----:B------:R-:W-:Y:S02]  /*00b0*/  LEA.HI R2, R7, R0, RZ, 0xa ;  /* 0x0000000007027211 */ /* 0x000fe400078f50ff */
[----:B------:R-:W-:Y:S02]  /*00c0*/  SHF.R.S32.HI R5, RZ, 0x9, R6 ;  /* 0x00000009ff057819 */ /* 0x000fe40000011406 */
[----:B------:R-:W-:Y:S02]  /*00d0*/  SHF.R.S32.HI R9, RZ, 0xa, R2 ;  /* 0x0000000aff097819 */ /* 0x000fe40000011402 */
[----:B------:R-:W-:Y:S02]  /*00e0*/  LEA.HI R3, R6, R5, RZ, 0x1 ;  /* 0x0000000506037211 */ /* 0x000fe400078f08ff */
[----:B------:R-:W-:-:S02]  /*00f0*/  LEA.HI R2, R2, R9, RZ, 0x1 ;  /* 0x0000000902027211 */ /* 0x000fc400078f08ff */
[----:B------:R-:W-:Y:S02]  /*0100*/  LOP3.LUT R4, R3, 0xfffffffe, RZ, 0xc0, !PT ;  /* 0xfffffffe03047812 */ /* 0x000fe400078ec0ff */
[----:B------:R-:W-:Y:S02]  /*0110*/  LOP3.LUT R10, R2, 0xfffffffe, RZ, 0xc0, !PT ;  /* 0xfffffffe020a7812 */ /* 0x000fe400078ec0ff */
[----:B------:R-:W1:Y:S01]  /*0120*/  LDC.64 R2, c[0x0][0x210] ;  /* 0x00008400ff027b82 */ /* 0x000e620000000a00 */
[----:B------:R-:W-:Y:S01]  /*0130*/  IMAD.IADD R8, R5, 0x1, -R4 ;  /* 0x0000000105087824 */ /* 0x000fe200078e0a04 */
[----:B------:R-:W-:Y:S01]  /*0140*/  LEA.HI R7, R7, R0, RZ, 0xb ;  /* 0x0000000007077211 */ /* 0x000fe200078f58ff */
[----:B------:R-:W-:-:S05]  /*0150*/  IMAD.MOV R10, RZ, RZ, -R10 ;  /* 0x000000ffff0a7224 */ /* 0x000fca00078e0a0a */
[----:B------:R-:W2:Y:S01]  /*0160*/  LDC.64 R4, c[0x0][0x218] ;  /* 0x00008600ff047b82 */ /* 0x000ea20000000a00 */
[----:B------:R-:W-:Y:S02]  /*0170*/  VIADDMNMX R8, R9, R10, R8, !PT ;  /* 0x0000000a09087246 */ /* 0x000fe40007800108 */
[----:B------:R-:W-:Y:S02]  /*0180*/  CS2R R10, SRZ ;  /* 0x00000000000a7805 */ /* 0x000fe4000001ff00 */
[----:B------:R-:W-:Y:S02]  /*0190*/  LOP3.LUT R9, R6, 0xfffffe00, RZ, 0xc0, !PT ;  /* 0xfffffe0006097812 */ /* 0x000fe400078ec0ff */
[----:B------:R-:W-:Y:S02]  /*01a0*/  ISETP.GE.AND P2, PT, R8, 0x1, PT ;  /* 0x000000010800780c */ /* 0x000fe40003f46270 */
[----:B------:R-:W-:Y:S01]  /*01b0*/  SHF.R.S32.HI R6, RZ, 0xb, R7 ;  /* 0x0000000bff067819 */ /* 0x000fe20000011407 */
[----:B------:R-:W-:-:S04]  /*01c0*/  IMAD.IADD R9, R0, 0x1, -R9 ;  /* 0x0000000100097824 */ /* 0x000fc800078e0a09 */
[----:B------:R-:W-:Y:S01]  /*01d0*/  IMAD R7, R6, 0x100, R9 ;  /* 0x0000010006077824 */ /* 0x000fe200078e0209 */
[C---:B------:R-:W-:Y:S02]  /*01e0*/  ISETP.LT.AND P0, PT, R9.reuse, 0x100, !P2 ;  /* 0x000001000900780c */ /* 0x040fe40005701270 */
[----:B------:R-:W-:Y:S01]  /*01f0*/  ISETP.GT.AND P1, PT, R9, 0xff, !P2 ;  /* 0x000000ff0900780c */ /* 0x000fe20005724270 */
[----:B-1----:R-:W-:-:S04]  /*0200*/  IMAD.WIDE R2, R7, 0x4, R2 ;  /* 0x0000000407027825 */ /* 0x002fc800078e0202 */
[----:B--2---:R-:W-:-:S06]  /*0210*/  IMAD.WIDE R4, R7, 0x4, R4 ;  /* 0x0000000407047825 */ /* 0x004fcc00078e0204 */
[----:B------:R-:W2:Y:S01]  /*0220*/  @P0 LDG.E.EL.64 R10, desc[UR4][R2.64] ;  /* 0x00000004020a0981 */ /* 0x000ea2000c2e1b00 */
[----:B------:R-:W1:Y:S03]  /*0230*/  LDC.64 R6, c[0x0][0x220] ;  /* 0x00008800ff067b82 */ /* 0x000e660000000a00 */
[----:B------:R-:W3:Y:S01]  /*0240*/  @P1 LDG.E.EL.64 R12, desc[UR4][R4.64+-0x400] ;  /* 0xfffc0004040c1981 */ /* 0x000ee2000c2e1b00 */
[----:B------:R-:W-:Y:S01]  /*0250*/  ISETP.GE.AND P3, PT, R9, 0x100, PT ;  /* 0x000001000900780c */ /* 0x000fe20003f66270 */
[----:B-1----:R-:W-:Y:S01]  /*0260*/  IMAD.WIDE R6, R0, 0x4, R6 ;  /* 0x0000000400067825 */ /* 0x002fe200078e0206 */
[----:B--2---:R-:W-:Y:S02]  /*0270*/  SEL R10, R10, RZ, P0 ;  /* 0x000000ff0a0a7207 */ /* 0x004fe40000000000 */
[----:B------:R-:W-:-:S09]  /*0280*/  SEL R11, R11, RZ, P0 ;  /* 0x000000ff0b0b7207 */ /* 0x000fd20000000000 */
[----:B---3--:R-:W-:Y:S02]  /*0290*/  @P3 SEL R10, R12, RZ, P1 ;  /* 0x000000ff0c0a3207 */ /* 0x008fe40000800000 */
[----:B------:R-:W-:Y:S02]  /*02a0*/  @P3 SEL R11, R13, RZ, P1 ;  /* 0x000000ff0d0b3207 */ /* 0x000fe40000800000 */
[----:B------:R-:W-:Y:S02]  /*02b0*/  SEL R10, R10, RZ, !P2 ;  /* 0x000000ff0a0a7207 */ /* 0x000fe40005000000 */
[----:B------:R-:W-:-:S05]  /*02c0*/  SEL R11, R11, RZ, !P2 ;  /* 0x000000ff0b0b7207 */ /* 0x000fca0005000000 */
[----:B------:R-:W-:Y:S01]  /*02d0*/  STG.E.64 desc[UR4][R6.64], R10 ;  /* 0x0000000a06007986 */ /* 0x000fe2000c101b04 */
[----:B------:R-:W-:Y:S05]  /*02e0*/  EXIT ;  /* 0x000000000000794d */ /* 0x000fea0003800000 */
.L_x_0:
[----:B------:R-:W-:-:S00]  /*02f0*/  BRA `(.L_x_0) ;  /* 0xfffffffc00fc7947 */ /* 0x000fc0000383ffff */
[----:B------:R-:W-:-:S00]  /*0300*/  NOP ;  /* 0x0000000000007918 */ /* 0x000fc00000000000 */
[----:B------:R-:W-:-:S00]  /*0310*/  NOP ;  /* 0x0000000000007918 */ /* 0x000fc00000000000 */
[----:B------:R-:W-:-:S00]  /*0320*/  NOP ;  /* 0x0000000000007918 */ /* 0x000fc00000000000 */
[----:B------:R-:W-:-:S00]  /*0330*/  NOP ;  /* 0x0000000000007918 */ /* 0x000fc00000000000 */
[----:B------:R-:W-:-:S00]  /*0340*/  NOP ;  /* 0x0000000000007918 */ /* 0x000fc00000000000 */
[----:B------:R-:W-:-:S00]  /*0350*/  NOP ;  /* 0x0000000000007918 */ /* 0x000fc00000000000 */
[----:B------:R-:W-:-:S00]  /*0360*/  NOP ;  /* 0x0000000000007918 */ /* 0x000fc00000000000 */
[----:B------:R-:W-:-:S00]  /*0370*/  NOP ;  /* 0x0000000000007918 */ /* 0x000fc00000000000 */
.L_x_1:


//--------------------- .nv.constant0.triton_poi_fused_cat_constant_pad_nd_27 --------------------------
	.section	.nv.constant0.triton_poi_fused_cat_constant_pad_nd_27,"a",@progbits
	.sectionflags	@""
	.align	4
.nv.constant0.triton_poi_fused_cat_constant_pad_nd_27:
	.zero		556
